//
// Generated by NVIDIA NVVM Compiler
//
// Compiler Build ID: CL-36424714
// Cuda compilation tools, release 13.0, V13.0.88
// Based on NVVM 20.0.0
//

.version 9.0
.target sm_100
.address_size 64

	// .globl	_Z14matrix_mul_gpuPiS_S_i

.visible .entry _Z14matrix_mul_gpuPiS_S_i(
	.param .u64 .ptr .align 1 _Z14matrix_mul_gpuPiS_S_i_param_0,
	.param .u64 .ptr .align 1 _Z14matrix_mul_gpuPiS_S_i_param_1,
	.param .u64 .ptr .align 1 _Z14matrix_mul_gpuPiS_S_i_param_2,
	.param .u32 _Z14matrix_mul_gpuPiS_S_i_param_3
)
{
	.reg .pred 	%p<10>;
	.reg .b32 	%r<130>;
	.reg .b64 	%rd<65>;

	ld.param.u64 	%rd10, [_Z14matrix_mul_gpuPiS_S_i_param_0];
	ld.param.u64 	%rd11, [_Z14matrix_mul_gpuPiS_S_i_param_1];
	ld.param.u64 	%rd9, [_Z14matrix_mul_gpuPiS_S_i_param_2];
	ld.param.u32 	%r49, [_Z14matrix_mul_gpuPiS_S_i_param_3];
	cvta.to.global.u64 	%rd1, %rd11;
	cvta.to.global.u64 	%rd2, %rd10;
	mov.u32 	%r1, %tid.x;
	mov.u32 	%r2, %tid.y;
	setp.lt.s32 	%p1, %r49, 1;
	mov.b32 	%r129, 0;
	@%p1 bra 	$L__BB0_12;
	mul.lo.s32 	%r3, %r49, %r2;
	and.b32  	%r4, %r49, 7;
	setp.lt.u32 	%p2, %r49, 8;
	mov.b32 	%r124, 0;
	mov.u32 	%r129, %r124;
	@%p2 bra 	$L__BB0_4;
	and.b32  	%r124, %r49, 2147483640;
	neg.s32 	%r118, %r124;
	add.s32 	%r117, %r1, %r49;
	shl.b32 	%r8, %r49, 3;
	shl.b32 	%r54, %r49, 1;
	add.s32 	%r116, %r1, %r54;
	mad.lo.s32 	%r115, %r49, 3, %r1;
	shl.b32 	%r55, %r49, 2;
	add.s32 	%r114, %r1, %r55;
	mad.lo.s32 	%r113, %r49, 5, %r1;
	mad.lo.s32 	%r112, %r49, 6, %r1;
	mad.lo.s32 	%r111, %r49, 7, %r1;
	mul.wide.u32 	%rd12, %r1, 4;
	add.s64 	%rd64, %rd1, %rd12;
	mul.wide.u32 	%rd13, %r3, 4;
	add.s64 	%rd14, %rd13, %rd2;
	add.s64 	%rd63, %rd14, 16;
	mov.b32 	%r129, 0;
	mul.wide.u32 	%rd29, %r8, 4;
$L__BB0_3:
	.pragma "nounroll";
	ld.global.u32 	%r56, [%rd63+-16];
	ld.global.u32 	%r57, [%rd64];
	mad.lo.s32 	%r58, %r57, %r56, %r129;
	ld.global.u32 	%r59, [%rd63+-12];
	mul.wide.u32 	%rd15, %r117, 4;
	add.s64 	%rd16, %rd1, %rd15;
	ld.global.u32 	%r60, [%rd16];
	mad.lo.s32 	%r61, %r60, %r59, %r58;
	ld.global.u32 	%r62, [%rd63+-8];
	mul.wide.u32 	%rd17, %r116, 4;
	add.s64 	%rd18, %rd1, %rd17;
	ld.global.u32 	%r63, [%rd18];
	mad.lo.s32 	%r64, %r63, %r62, %r61;
	ld.global.u32 	%r65, [%rd63+-4];
	mul.wide.u32 	%rd19, %r115, 4;
	add.s64 	%rd20, %rd1, %rd19;
	ld.global.u32 	%r66, [%rd20];
	mad.lo.s32 	%r67, %r66, %r65, %r64;
	ld.global.u32 	%r68, [%rd63];
	mul.wide.u32 	%rd21, %r114, 4;
	add.s64 	%rd22, %rd1, %rd21;
	ld.global.u32 	%r69, [%rd22];
	mad.lo.s32 	%r70, %r69, %r68, %r67;
	ld.global.u32 	%r71, [%rd63+4];
	mul.wide.u32 	%rd23, %r113, 4;
	add.s64 	%rd24, %rd1, %rd23;
	ld.global.u32 	%r72, [%rd24];
	mad.lo.s32 	%r73, %r72, %r71, %r70;
	ld.global.u32 	%r74, [%rd63+8];
	mul.wide.u32 	%rd25, %r112, 4;
	add.s64 	%rd26, %rd1, %rd25;
	ld.global.u32 	%r75, [%rd26];
	mad.lo.s32 	%r76, %r75, %r74, %r73;
	ld.global.u32 	%r77, [%rd63+12];
	mul.wide.u32 	%rd27, %r111, 4;
	add.s64 	%rd28, %rd1, %rd27;
	ld.global.u32 	%r78, [%rd28];
	mad.lo.s32 	%r129, %r78, %r77, %r76;
	add.s32 	%r118, %r118, 8;
	add.s32 	%r117, %r117, %r8;
	add.s32 	%r116, %r116, %r8;
	add.s32 	%r115, %r115, %r8;
	add.s32 	%r114, %r114, %r8;
	add.s32 	%r113, %r113, %r8;
	add.s32 	%r112, %r112, %r8;
	add.s32 	%r111, %r111, %r8;
	add.s64 	%rd64, %rd64, %rd29;
	add.s64 	%rd63, %rd63, 32;
	setp.ne.s32 	%p3, %r118, 0;
	@%p3 bra 	$L__BB0_3;
$L__BB0_4:
	setp.eq.s32 	%p4, %r4, 0;
	@%p4 bra 	$L__BB0_12;
	and.b32  	%r36, %r49, 3;
	setp.lt.u32 	%p5, %r4, 4;
	@%p5 bra 	$L__BB0_7;
	add.s32 	%r80, %r124, %r3;
	mul.wide.u32 	%rd30, %r80, 4;
	add.s64 	%rd31, %rd2, %rd30;
	ld.global.u32 	%r81, [%rd31];
	mad.lo.s32 	%r82, %r124, %r49, %r1;
	mul.wide.u32 	%rd32, %r82, 4;
	add.s64 	%rd33, %rd1, %rd32;
	ld.global.u32 	%r83, [%rd33];
	mad.lo.s32 	%r84, %r83, %r81, %r129;
	cvt.u64.u32 	%rd34, %r3;
	cvt.u64.u32 	%rd35, %r124;
	add.s64 	%rd36, %rd35, %rd34;
	shl.b64 	%rd37, %rd36, 2;
	add.s64 	%rd38, %rd2, %rd37;
	ld.global.u32 	%r85, [%rd38+4];
	add.s32 	%r86, %r82, %r49;
	mul.wide.u32 	%rd39, %r86, 4;
	add.s64 	%rd40, %rd1, %rd39;
	ld.global.u32 	%r87, [%rd40];
	mad.lo.s32 	%r88, %r87, %r85, %r84;
	ld.global.u32 	%r89, [%rd38+8];
	add.s32 	%r90, %r86, %r49;
	mul.wide.u32 	%rd41, %r90, 4;
	add.s64 	%rd42, %rd1, %rd41;
	ld.global.u32 	%r91, [%rd42];
	mad.lo.s32 	%r92, %r91, %r89, %r88;
	ld.global.u32 	%r93, [%rd38+12];
	add.s32 	%r94, %r90, %r49;
	mul.wide.u32 	%rd43, %r94, 4;
	add.s64 	%rd44, %rd1, %rd43;
	ld.global.u32 	%r95, [%rd44];
	mad.lo.s32 	%r129, %r95, %r93, %r92;
	add.s32 	%r124, %r124, 4;
$L__BB0_7:
	setp.eq.s32 	%p6, %r36, 0;
	@%p6 bra 	$L__BB0_12;
	setp.eq.s32 	%p7, %r36, 1;
	@%p7 bra 	$L__BB0_10;
	add.s32 	%r97, %r124, %r3;
	mul.wide.u32 	%rd45, %r97, 4;
	add.s64 	%rd46, %rd2, %rd45;
	ld.global.u32 	%r98, [%rd46];
	mad.lo.s32 	%r99, %r124, %r49, %r1;
	mul.wide.u32 	%rd47, %r99, 4;
	add.s64 	%rd48, %rd1, %rd47;
	ld.global.u32 	%r100, [%rd48];
	mad.lo.s32 	%r101, %r100, %r98, %r129;
	cvt.u64.u32 	%rd49, %r3;
	cvt.u64.u32 	%rd50, %r124;
	add.s64 	%rd51, %rd50, %rd49;
	shl.b64 	%rd52, %rd51, 2;
	add.s64 	%rd53, %rd2, %rd52;
	ld.global.u32 	%r102, [%rd53+4];
	add.s32 	%r103, %r99, %r49;
	mul.wide.u32 	%rd54, %r103, 4;
	add.s64 	%rd55, %rd1, %rd54;
	ld.global.u32 	%r104, [%rd55];
	mad.lo.s32 	%r129, %r104, %r102, %r101;
	add.s32 	%r124, %r124, 2;
$L__BB0_10:
	and.b32  	%r105, %r49, 1;
	setp.eq.b32 	%p8, %r105, 1;
	not.pred 	%p9, %p8;
	@%p9 bra 	$L__BB0_12;
	add.s32 	%r106, %r124, %r3;
	mul.wide.u32 	%rd56, %r106, 4;
	add.s64 	%rd57, %rd2, %rd56;
	ld.global.u32 	%r107, [%rd57];
	mad.lo.s32 	%r108, %r124, %r49, %r1;
	mul.wide.u32 	%rd58, %r108, 4;
	add.s64 	%rd59, %rd1, %rd58;
	ld.global.u32 	%r109, [%rd59];
	mad.lo.s32 	%r129, %r109, %r107, %r129;
$L__BB0_12:
	cvta.to.global.u64 	%rd60, %rd9;
	mad.lo.s32 	%r110, %r2, 10, %r1;
	mul.wide.u32 	%rd61, %r110, 4;
	add.s64 	%rd62, %rd60, %rd61;
	st.global.u32 	[%rd62], %r129;
	ret;

}
	// .globl	_Z11passMessageiiiiPiiS_
.visible .entry _Z11passMessageiiiiPiiS_(
	.param .u32 _Z11passMessageiiiiPiiS__param_0,
	.param .u32 _Z11passMessageiiiiPiiS__param_1,
	.param .u32 _Z11passMessageiiiiPiiS__param_2,
	.param .u32 _Z11passMessageiiiiPiiS__param_3,
	.param .u64 .ptr .align 1 _Z11passMessageiiiiPiiS__param_4,
	.param .u32 _Z11passMessageiiiiPiiS__param_5,
	.param .u64 .ptr .align 1 _Z11passMessageiiiiPiiS__param_6
)
{
	.reg .b32 	%r<34>;
	.reg .b64 	%rd<4>;

	ld.param.u32 	%r2, [_Z11passMessageiiiiPiiS__param_0];
	ld.param.u32 	%r5, [_Z11passMessageiiiiPiiS__param_1];
	ld.param.u32 	%r8, [_Z11passMessageiiiiPiiS__param_2];
	ld.param.u32 	%r11, [_Z11passMessageiiiiPiiS__param_3];
	ld.param.u64 	%rd1, [_Z11passMessageiiiiPiiS__param_4];
	ld.param.u32 	%r20, [_Z11passMessageiiiiPiiS__param_5];
	ld.param.u64 	%rd2, [_Z11passMessageiiiiPiiS__param_6];
	cvta.to.global.u64 	%rd3, %rd2;
	cvt.u32.u64 	%r14, %rd1;
	{ .reg .b32 tmp; mov.b64 {tmp, %r17}, %rd1; }
	mov.b32 	%r21, 0;
	// begin inline asm
	addc.u32 %r1, %r2, %r21;
	// end inline asm
	ld.global.u32 	%r25, [%rd3];
	add.s32 	%r26, %r25, %r1;
	// begin inline asm
	addc.u32 %r4, %r5, %r21;
	// end inline asm
	add.s32 	%r27, %r4, %r26;
	// begin inline asm
	addc.u32 %r7, %r8, %r21;
	// end inline asm
	add.s32 	%r28, %r7, %r27;
	// begin inline asm
	addc.u32 %r10, %r11, %r21;
	// end inline asm
	add.s32 	%r29, %r10, %r28;
	// begin inline asm
	addc.u32 %r13, %r14, %r21;
	// end inline asm
	add.s32 	%r30, %r13, %r29;
	// begin inline asm
	addc.u32 %r16, %r17, %r21;
	// end inline asm
	add.s32 	%r31, %r16, %r30;
	// begin inline asm
	addc.u32 %r19, %r20, %r21;
	// end inline asm
	add.s32 	%r32, %r19, %r31;
	mov.b32 	%r24, 1;
	// begin inline asm
	addc.u32 %r22, %r24, %r24;
	// end inline asm
	add.s32 	%r33, %r22, %r32;
	st.global.u32 	[%rd3], %r33;
	ret;

}
	// .globl	_Z11readMessageiiiiPiiS_
.visible .entry _Z11readMessageiiiiPiiS_(
	.param .u32 _Z11readMessageiiiiPiiS__param_0,
	.param .u32 _Z11readMessageiiiiPiiS__param_1,
	.param .u32 _Z11readMessageiiiiPiiS__param_2,
	.param .u32 _Z11readMessageiiiiPiiS__param_3,
	.param .u64 .ptr .align 1 _Z11readMessageiiiiPiiS__param_4,
	.param .u32 _Z11readMessageiiiiPiiS__param_5,
	.param .u64 .ptr .align 1 _Z11readMessageiiiiPiiS__param_6
)
{
	.reg .b32 	%r<32>;
	.reg .b64 	%rd<4>;

	ld.param.u32 	%r2, [_Z11readMessageiiiiPiiS__param_0];
	ld.param.u32 	%r5, [_Z11readMessageiiiiPiiS__param_1];
	ld.param.u32 	%r8, [_Z11readMessageiiiiPiiS__param_2];
	ld.param.u32 	%r11, [_Z11readMessageiiiiPiiS__param_3];
	ld.param.u64 	%rd1, [_Z11readMessageiiiiPiiS__param_4];
	ld.param.u32 	%r20, [_Z11readMessageiiiiPiiS__param_5];
	ld.param.u64 	%rd2, [_Z11readMessageiiiiPiiS__param_6];
	cvta.to.global.u64 	%rd3, %rd2;
	cvt.u32.u64 	%r14, %rd1;
	{ .reg .b32 tmp; mov.b64 {tmp, %r17}, %rd1; }
	mov.b32 	%r21, 0;
	// begin inline asm
	addc.u32 %r1, %r2, %r21;
	// end inline asm
	// begin inline asm
	addc.u32 %r4, %r5, %r21;
	// end inline asm
	add.s32 	%r25, %r4, %r1;
	// begin inline asm
	addc.u32 %r7, %r8, %r21;
	// end inline asm
	add.s32 	%r26, %r7, %r25;
	// begin inline asm
	addc.u32 %r10, %r11, %r21;
	// end inline asm
	add.s32 	%r27, %r10, %r26;
	// begin inline asm
	addc.u32 %r13, %r14, %r21;
	// end inline asm
	add.s32 	%r28, %r13, %r27;
	// begin inline asm
	addc.u32 %r16, %r17, %r21;
	// end inline asm
	add.s32 	%r29, %r16, %r28;
	// begin inline asm
	addc.u32 %r19, %r20, %r21;
	// end inline asm
	add.s32 	%r30, %r19, %r29;
	mov.b32 	%r23, 2;
	mov.b32 	%r24, 1;
	// begin inline asm
	addc.u32 %r22, %r23, %r24;
	// end inline asm
	add.s32 	%r31, %r22, %r30;
	st.global.u32 	[%rd3], %r31;
	ret;

}


// ===== COMPILED SASS (sm_100) =====

	.target	sm_100

	.elftype	@"ET_EXEC"


//--------------------- .note.nv.tkinfo           --------------------------
	.section	.note.nv.tkinfo,"",@"SHT_NOTE"
	.sectionflags	@"SHF_NOTE_NV_TKINFO"
	.tkinfo
        /*0018*/ 	.word	0x00000002
        /*0030*/ 	.string	""
        /*0030*/ 	.string	"ptxas"
        /*0030*/ 	.string	"Cuda compilation tools, release 13.0, V13.0.88"
        /*0030*/ 	.string	"Build cuda_13.0.r13.0/compiler.36424714_0"
        /*0030*/ 	.string	"-arch sm_100 -m 64 "



//--------------------- .note.nv.cuinfo           --------------------------
	.section	.note.nv.cuinfo,"",@"SHT_NOTE"
	.sectionflags	@"SHF_NOTE_NV_CUINFO"
        /*0018*/ 	.short	0x0002
        /*001a*/ 	.short	0x0064
        /*001c*/ 	.short	0x0082
	.zero		2


//--------------------- .nv.info                  --------------------------
	.section	.nv.info,"",@"SHT_CUDA_INFO"
	.align	4


	//----- nvinfo : EIATTR_REGCOUNT
	.align		4
        /*0000*/ 	.byte	0x04, 0x2f
        /*0002*/ 	.short	(.L_1 - .L_0)
	.align		4
.L_0:
        /*0004*/ 	.word	index@(_Z14matrix_mul_gpuPiS_S_i)
        /*0008*/ 	.word	0x00000020


	//----- nvinfo : EIATTR_FRAME_SIZE
	.align		4
.L_1:
        /*000c*/ 	.byte	0x04, 0x11
        /*000e*/ 	.short	(.L_3 - .L_2)
	.align		4
.L_2:
        /*0010*/ 	.word	index@(_Z14matrix_mul_gpuPiS_S_i)
        /*0014*/ 	.word	0x00000000


	//----- nvinfo : EIATTR_REGCOUNT
	.align		4
.L_3:
        /*0018*/ 	.byte	0x04, 0x2f
        /*001a*/ 	.short	(.L_5 - .L_4)
	.align		4
.L_4:
        /*001c*/ 	.word	index@(_Z11passMessageiiiiPiiS_)
        /*0020*/ 	.word	0x0000000a


	//----- nvinfo : EIATTR_FRAME_SIZE
	.align		4
.L_5:
        /*0024*/ 	.byte	0x04, 0x11
        /*0026*/ 	.short	(.L_7 - .L_6)
	.align		4
.L_6:
        /*0028*/ 	.word	index@(_Z11passMessageiiiiPiiS_)
        /*002c*/ 	.word	0x00000000


	//----- nvinfo : EIATTR_REGCOUNT
	.align		4
.L_7:
        /*0030*/ 	.byte	0x04, 0x2f
        /*0032*/ 	.short	(.L_9 - .L_8)
	.align		4
.L_8:
        /*0034*/ 	.word	index@(_Z11readMessageiiiiPiiS_)
        /*0038*/ 	.word	0x00000008


	//----- nvinfo : EIATTR_FRAME_SIZE
	.align		4
.L_9:
        /*003c*/ 	.byte	0x04, 0x11
        /*003e*/ 	.short	(.L_11 - .L_10)
	.align		4
.L_10:
        /*0040*/ 	.word	index@(_Z11readMessageiiiiPiiS_)
        /*0044*/ 	.word	0x00000000


	//----- nvinfo : EIATTR_MIN_STACK_SIZE
	.align		4
.L_11:
        /*0048*/ 	.byte	0x04, 0x12
        /*004a*/ 	.short	(.L_13 - .L_12)
	.align		4
.L_12:
        /*004c*/ 	.word	index@(_Z11readMessageiiiiPiiS_)
        /*0050*/ 	.word	0x00000000


	//----- nvinfo : EIATTR_MIN_STACK_SIZE
	.align		4
.L_13:
        /*0054*/ 	.byte	0x04, 0x12
        /*0056*/ 	.short	(.L_15 - .L_14)
	.align		4
.L_14:
        /*0058*/ 	.word	index@(_Z11passMessageiiiiPiiS_)
        /*005c*/ 	.word	0x00000000


	//----- nvinfo : EIATTR_MIN_STACK_SIZE
	.align		4
.L_15:
        /*0060*/ 	.byte	0x04, 0x12
        /*0062*/ 	.short	(.L_17 - .L_16)
	.align		4
.L_16:
        /*0064*/ 	.word	index@(_Z14matrix_mul_gpuPiS_S_i)
        /*0068*/ 	.word	0x00000000
.L_17:


//--------------------- .nv.compat                --------------------------
	.section	.nv.compat,"",@"SHT_CUDA_COMPAT_INFO"
	.align	4
        /*0000*/ 	.byte	0x02, 0x09, 0x00, 0x00, 0x02, 0x02, 0x01, 0x00, 0x02, 0x05, 0x05, 0x00, 0x03, 0x07, 0x01, 0x01
        /*0010*/ 	.byte	0x02, 0x03, 0x00, 0x00, 0x02, 0x06, 0x01, 0x00, 0x04, 0x0b, 0x08, 0x00, 0x09, 0x00, 0x00, 0x00
        /*0020*/ 	.byte	0x00, 0x00, 0x00, 0x00


//--------------------- .nv.info._Z11readMessageiiiiPiiS_ --------------------------
	.section	.nv.info._Z11readMessageiiiiPiiS_,"",@"SHT_CUDA_INFO"
	.sectionflags	@""
	.align	4


	//----- nvinfo : EIATTR_CUDA_API_VERSION
	.align		4
        /*0000*/ 	.byte	0x04, 0x37
        /*0002*/ 	.short	(.L_19 - .L_18)
.L_18:
        /*0004*/ 	.word	0x00000082


	//----- nvinfo : EIATTR_KPARAM_INFO
	.align		4
.L_19:
        /*0008*/ 	.byte	0x04, 0x17
        /*000a*/ 	.short	(.L_21 - .L_20)
.L_20:
        /*000c*/ 	.word	0x00000000
        /*0010*/ 	.short	0x0006
        /*0012*/ 	.short	0x0020
        /*0014*/ 	.byte	0x00, 0xf5, 0x21, 0x00


	//----- nvinfo : EIATTR_KPARAM_INFO
	.align		4
.L_21:
        /*0018*/ 	.byte	0x04, 0x17
        /*001a*/ 	.short	(.L_23 - .L_22)
.L_22:
        /*001c*/ 	.word	0x00000000
        /*0020*/ 	.short	0x0005
        /*0022*/ 	.short	0x0018
        /*0024*/ 	.byte	0x00, 0xf0, 0x11, 0x00


	//----- nvinfo : EIATTR_KPARAM_INFO
	.align		4
.L_23:
        /*0028*/ 	.byte	0x04, 0x17
        /*002a*/ 	.short	(.L_25 - .L_24)
.L_24:
        /*002c*/ 	.word	0x00000000
        /*0030*/ 	.short	0x0004
        /*0032*/ 	.short	0x0010
        /*0034*/ 	.byte	0x00, 0xf5, 0x21, 0x00


	//----- nvinfo : EIATTR_KPARAM_INFO
	.align		4
.L_25:
        /*0038*/ 	.byte	0x04, 0x17
        /*003a*/ 	.short	(.L_27 - .L_26)
.L_26:
        /*003c*/ 	.word	0x00000000
        /*0040*/ 	.short	0x0003
        /*0042*/ 	.short	0x000c
        /*0044*/ 	.byte	0x00, 0xf0, 0x11, 0x00


	//----- nvinfo : EIATTR_KPARAM_INFO
	.align		4
.L_27:
        /*0048*/ 	.byte	0x04, 0x17
        /*004a*/ 	.short	(.L_29 - .L_28)
.L_28:
        /*004c*/ 	.word	0x00000000
        /*0050*/ 	.short	0x0002
        /*0052*/ 	.short	0x0008
        /*0054*/ 	.byte	0x00, 0xf0, 0x11, 0x00


	//----- nvinfo : EIATTR_KPARAM_INFO
	.align		4
.L_29:
        /*0058*/ 	.byte	0x04, 0x17
        /*005a*/ 	.short	(.L_31 - .L_30)
.L_30:
        /*005c*/ 	.word	0x00000000
        /*0060*/ 	.short	0x0001
        /*0062*/ 	.short	0x0004
        /*0064*/ 	.byte	0x00, 0xf0, 0x11, 0x00


	//----- nvinfo : EIATTR_KPARAM_INFO
	.align		4
.L_31:
        /*0068*/ 	.byte	0x04, 0x17
        /*006a*/ 	.short	(.L_33 - .L_32)
.L_32:
        /*006c*/ 	.word	0x00000000
        /*0070*/ 	.short	0x0000
        /*0072*/ 	.short	0x0000
        /*0074*/ 	.byte	0x00, 0xf0, 0x11, 0x00


	//----- nvinfo : EIATTR_SPARSE_MMA_MASK
	.align		4
.L_33:
        /*0078*/ 	.byte	0x03, 0x50
        /*007a*/ 	.short	0x0000


	//----- nvinfo : EIATTR_MAXREG_COUNT
	.align		4
        /*007c*/ 	.byte	0x03, 0x1b
        /*007e*/ 	.short	0x00ff


	//----- nvinfo : EIATTR_MERCURY_ISA_VERSION
	.align		4
        /*0080*/ 	.byte	0x03, 0x5f
        /*0082*/ 	.short	0x0101


	//----- nvinfo : EIATTR_VRC_CTA_INIT_COUNT
	.align		4
        /*0084*/ 	.byte	0x02, 0x4a
	.zero		1
	.zero		1


	//----- nvinfo : EIATTR_EXIT_INSTR_OFFSETS
	.align		4
        /*0088*/ 	.byte	0x04, 0x1c
        /*008a*/ 	.short	(.L_35 - .L_34)


	//   ....[0]....
.L_34:
        /*008c*/ 	.word	0x000000c0


	//----- nvinfo : EIATTR_CBANK_PARAM_SIZE
	.align		4
.L_35:
        /*0090*/ 	.byte	0x03, 0x19
        /*0092*/ 	.short	0x0028


	//----- nvinfo : EIATTR_PARAM_CBANK
	.align		4
        /*0094*/ 	.byte	0x04, 0x0a
        /*0096*/ 	.short	(.L_37 - .L_36)
	.align		4
.L_36:
        /*0098*/ 	.word	index@(.nv.constant0._Z11readMessageiiiiPiiS_)
        /*009c*/ 	.short	0x0380
        /*009e*/ 	.short	0x0028


	//----- nvinfo : EIATTR_SW_WAR
	.align		4
.L_37:
        /*00a0*/ 	.byte	0x04, 0x36
        /*00a2*/ 	.short	(.L_39 - .L_38)
.L_38:
        /*00a4*/ 	.word	0x00000008
.L_39:


//--------------------- .nv.info._Z11passMessageiiiiPiiS_ --------------------------
	.section	.nv.info._Z11passMessageiiiiPiiS_,"",@"SHT_CUDA_INFO"
	.sectionflags	@""
	.align	4


	//----- nvinfo : EIATTR_CUDA_API_VERSION
	.align		4
        /*0000*/ 	.byte	0x04, 0x37
        /*0002*/ 	.short	(.L_41 - .L_40)
.L_40:
        /*0004*/ 	.word	0x00000082


	//----- nvinfo : EIATTR_KPARAM_INFO
	.align		4
.L_41:
        /*0008*/ 	.byte	0x04, 0x17
        /*000a*/ 	.short	(.L_43 - .L_42)
.L_42:
        /*000c*/ 	.word	0x00000000
        /*0010*/ 	.short	0x0006
        /*0012*/ 	.short	0x0020
        /*0014*/ 	.byte	0x00, 0xf5, 0x21, 0x00


	//----- nvinfo : EIATTR_KPARAM_INFO
	.align		4
.L_43:
        /*0018*/ 	.byte	0x04, 0x17
        /*001a*/ 	.short	(.L_45 - .L_44)
.L_44:
        /*001c*/ 	.word	0x00000000
        /*0020*/ 	.short	0x0005
        /*0022*/ 	.short	0x0018
        /*0024*/ 	.byte	0x00, 0xf0, 0x11, 0x00


	//----- nvinfo : EIATTR_KPARAM_INFO
	.align		4
.L_45:
        /*0028*/ 	.byte	0x04, 0x17
        /*002a*/ 	.short	(.L_47 - .L_46)
.L_46:
        /*002c*/ 	.word	0x00000000
        /*0030*/ 	.short	0x0004
        /*0032*/ 	.short	0x0010
        /*0034*/ 	.byte	0x00, 0xf5, 0x21, 0x00


	//----- nvinfo : EIATTR_KPARAM_INFO
	.align		4
.L_47:
        /*0038*/ 	.byte	0x04, 0x17
        /*003a*/ 	.short	(.L_49 - .L_48)
.L_48:
        /*003c*/ 	.word	0x00000000
        /*0040*/ 	.short	0x0003
        /*0042*/ 	.short	0x000c
        /*0044*/ 	.byte	0x00, 0xf0, 0x11, 0x00


	//----- nvinfo : EIATTR_KPARAM_INFO
	.align		4
.L_49:
        /*0048*/ 	.byte	0x04, 0x17
        /*004a*/ 	.short	(.L_51 - .L_50)
.L_50:
        /*004c*/ 	.word	0x00000000
        /*0050*/ 	.short	0x0002
        /*0052*/ 	.short	0x0008
        /*0054*/ 	.byte	0x00, 0xf0, 0x11, 0x00


	//----- nvinfo : EIATTR_KPARAM_INFO
	.align		4
.L_51:
        /*0058*/ 	.byte	0x04, 0x17
        /*005a*/ 	.short	(.L_53 - .L_52)
.L_52:
        /*005c*/ 	.word	0x00000000
        /*0060*/ 	.short	0x0001
        /*0062*/ 	.short	0x0004
        /*0064*/ 	.byte	0x00, 0xf0, 0x11, 0x00


	//----- nvinfo : EIATTR_KPARAM_INFO
	.align		4
.L_53:
        /*0068*/ 	.byte	0x04, 0x17
        /*006a*/ 	.short	(.L_55 - .L_54)
.L_54:
        /*006c*/ 	.word	0x00000000
        /*0070*/ 	.short	0x0000
        /*0072*/ 	.short	0x0000
        /*0074*/ 	.byte	0x00, 0xf0, 0x11, 0x00


	//----- nvinfo : EIATTR_SPARSE_MMA_MASK
	.align		4
.L_55:
        /*0078*/ 	.byte	0x03, 0x50
        /*007a*/ 	.short	0x0000


	//----- nvinfo : EIATTR_MAXREG_COUNT
	.align		4
        /*007c*/ 	.byte	0x03, 0x1b
        /*007e*/ 	.short	0x00ff


	//----- nvinfo : EIATTR_MERCURY_ISA_VERSION
	.align		4
        /*0080*/ 	.byte	0x03, 0x5f
        /*0082*/ 	.short	0x0101


	//----- nvinfo : EIATTR_VRC_CTA_INIT_COUNT
	.align		4
        /*0084*/ 	.byte	0x02, 0x4a
	.zero		1
	.zero		1


	//----- nvinfo : EIATTR_EXIT_INSTR_OFFSETS
	.align		4
        /*0088*/ 	.byte	0x04, 0x1c
        /*008a*/ 	.short	(.L_57 - .L_56)


	//   ....[0]....
.L_56:
        /*008c*/ 	.word	0x000000e0


	//----- nvinfo : EIATTR_CBANK_PARAM_SIZE
	.align		4
.L_57:
        /*0090*/ 	.byte	0x03, 0x19
        /*0092*/ 	.short	0x0028


	//----- nvinfo : EIATTR_PARAM_CBANK
	.align		4
        /*0094*/ 	.byte	0x04, 0x0a
        /*0096*/ 	.short	(.L_59 - .L_58)
	.align		4
.L_58:
        /*0098*/ 	.word	index@(.nv.constant0._Z11passMessageiiiiPiiS_)
        /*009c*/ 	.short	0x0380
        /*009e*/ 	.short	0x0028


	//----- nvinfo : EIATTR_SW_WAR
	.align		4
.L_59:
        /*00a0*/ 	.byte	0x04, 0x36
        /*00a2*/ 	.short	(.L_61 - .L_60)
.L_60:
        /*00a4*/ 	.word	0x00000008
.L_61:


//--------------------- .nv.info._Z14matrix_mul_gpuPiS_S_i --------------------------
	.section	.nv.info._Z14matrix_mul_gpuPiS_S_i,"",@"SHT_CUDA_INFO"
	.sectionflags	@""
	.align	4


	//----- nvinfo : EIATTR_CUDA_API_VERSION
	.align		4
        /*0000*/ 	.byte	0x04, 0x37
        /*0002*/ 	.short	(.L_63 - .L_62)
.L_62:
        /*0004*/ 	.word	0x00000082


	//----- nvinfo : EIATTR_KPARAM_INFO
	.align		4
.L_63:
        /*0008*/ 	.byte	0x04, 0x17
        /*000a*/ 	.short	(.L_65 - .L_64)
.L_64:
        /*000c*/ 	.word	0x00000000
        /*0010*/ 	.short	0x0003
        /*0012*/ 	.short	0x0018
        /*0014*/ 	.byte	0x00, 0xf0, 0x11, 0x00


	//----- nvinfo : EIATTR_KPARAM_INFO
	.align		4
.L_65:
        /*0018*/ 	.byte	0x04, 0x17
        /*001a*/ 	.short	(.L_67 - .L_66)
.L_66:
        /*001c*/ 	.word	0x00000000
        /*0020*/ 	.short	0x0002
        /*0022*/ 	.short	0x0010
        /*0024*/ 	.byte	0x00, 0xf5, 0x21, 0x00


	//----- nvinfo : EIATTR_KPARAM_INFO
	.align		4
.L_67:
        /*0028*/ 	.byte	0x04, 0x17
        /*002a*/ 	.short	(.L_69 - .L_68)
.L_68:
        /*002c*/ 	.word	0x00000000
        /*0030*/ 	.short	0x0001
        /*0032*/ 	.short	0x0008
        /*0034*/ 	.byte	0x00, 0xf5, 0x21, 0x00


	//----- nvinfo : EIATTR_KPARAM_INFO
	.align		4
.L_69:
        /*0038*/ 	.byte	0x04, 0x17
        /*003a*/ 	.short	(.L_71 - .L_70)
.L_70:
        /*003c*/ 	.word	0x00000000
        /*0040*/ 	.short	0x0000
        /*0042*/ 	.short	0x0000
        /*0044*/ 	.byte	0x00, 0xf5, 0x21, 0x00


	//----- nvinfo : EIATTR_SPARSE_MMA_MASK
	.align		4
.L_71:
        /*0048*/ 	.byte	0x03, 0x50
        /*004a*/ 	.short	0x0000


	//----- nvinfo : EIATTR_MAXREG_COUNT
	.align		4
        /*004c*/ 	.byte	0x03, 0x1b
        /*004e*/ 	.short	0x00ff


	//----- nvinfo : EIATTR_MERCURY_ISA_VERSION
	.align		4
        /*0050*/ 	.byte	0x03, 0x5f
        /*0052*/ 	.short	0x0101


	//----- nvinfo : EIATTR_VRC_CTA_INIT_COUNT
	.align		4
        /*0054*/ 	.byte	0x02, 0x4a
	.zero		1
	.zero		1


	//----- nvinfo : EIATTR_EXIT_INSTR_OFFSETS
	.align		4
        /*0058*/ 	.byte	0x04, 0x1c
        /*005a*/ 	.short	(.L_73 - .L_72)


	//   ....[0]....
.L_72:
        /*005c*/ 	.word	0x00000960


	//----- nvinfo : EIATTR_CBANK_PARAM_SIZE
	.align		4
.L_73:
        /*0060*/ 	.byte	0x03, 0x19
        /*0062*/ 	.short	0x001c


	//----- nvinfo : EIATTR_PARAM_CBANK
	.align		4
        /*0064*/ 	.byte	0x04, 0x0a
        /*0066*/ 	.short	(.L_75 - .L_74)
	.align		4
.L_74:
        /*0068*/ 	.word	index@(.nv.constant0._Z14matrix_mul_gpuPiS_S_i)
        /*006c*/ 	.short	0x0380
        /*006e*/ 	.short	0x001c


	//----- nvinfo : EIATTR_SW_WAR
	.align		4
.L_75:
        /*0070*/ 	.byte	0x04, 0x36
        /*0072*/ 	.short	(.L_77 - .L_76)
.L_76:
        /*0074*/ 	.word	0x00000008
.L_77:


//--------------------- .nv.callgraph             --------------------------
	.section	.nv.callgraph,"",@"SHT_CUDA_CALLGRAPH"
	.align	4
	.sectionentsize	8
	.align		4
        /*0000*/ 	.word	0x00000000
	.align		4
        /*0004*/ 	.word	0xffffffff
	.align		4
        /*0008*/ 	.word	0x00000000
	.align		4
        /*000c*/ 	.word	0xfffffffe
	.align		4
        /*0010*/ 	.word	0x00000000
	.align		4
        /*0014*/ 	.word	0xfffffffd
	.align		4
        /*0018*/ 	.word	0x00000000
	.align		4
        /*001c*/ 	.word	0xfffffffc


//--------------------- .text._Z11readMessageiiiiPiiS_ --------------------------
	.section	.text._Z11readMessageiiiiPiiS_,"ax",@progbits
	.align	128
        .global         _Z11readMessageiiiiPiiS_
        .type           _Z11readMessageiiiiPiiS_,@function
        .size           _Z11readMessageiiiiPiiS_,(.L_x_7 - _Z11readMessageiiiiPiiS_)
        .other          _Z11readMessageiiiiPiiS_,@"STO_CUDA_ENTRY STV_DEFAULT"
_Z11readMessageiiiiPiiS_:
.text._Z11readMessageiiiiPiiS_:
[----:B------:R-:W-:Y:S01]  /*0000*/  LDC R1, c[0x0][0x37c] ;  /* 0x0000df00ff017b82 */ /* 0x000fe20000000800 */
[----:B------:R-:W0:Y:S07]  /*0010*/  LDCU.128 UR4, c[0x0][0x380] ;  /* 0x00007000ff0477ac */ /* 0x000e2e0008000c00 */
[----:B------:R-:W1:Y:S01]  /*0020*/  LDC R0, c[0x0][0x398] ;  /* 0x0000e600ff007b82 */ /* 0x000e620000000800 */
[----:B------:R-:W2:Y:S07]  /*0030*/  LDCU.64 UR8, c[0x0][0x390] ;  /* 0x00007200ff0877ac */ /* 0x000eae0008000a00 */
[----:B------:R-:W3:Y:S01]  /*0040*/  LDC.64 R2, c[0x0][0x3a0] ;  /* 0x0000e800ff027b82 */ /* 0x000ee20000000a00 */
[----:B0-----:R-:W-:-:S04]  /*0050*/  UIADD3.X UR4, UPT, UPT, UR5, URZ, UR4, UP0, UP0 ;  /* 0x000000ff05047290 */ /* 0x001fc800087e0404 */
[----:B------:R-:W-:Y:S01]  /*0060*/  UIADD3.X UR4, UPT, UPT, UR7, UR4, UR6, UP0, UP0 ;  /* 0x0000000407047290 */ /* 0x000fe200087e0406 */
[----:B------:R-:W3:Y:S03]  /*0070*/  LDCU.64 UR6, c[0x0][0x358] ;  /* 0x00006b00ff0677ac */ /* 0x000ee60008000a00 */
[----:B--2---:R-:W-:-:S06]  /*0080*/  UIADD3.X UR4, UPT, UPT, UR9, UR4, UR8, UP0, UP0 ;  /* 0x0000000409047290 */ /* 0x004fcc00087e0408 */
[----:B-1----:R-:W-:-:S04]  /*0090*/  IADD3.X R0, PT, PT, R0, UR4, RZ, P0, !PT ;  /* 0x0000000400007c10 */ /* 0x002fc800087fe4ff */
[----:B------:R-:W-:-:S05]  /*00a0*/  IADD3.X R5, PT, PT, R0, 0x2, RZ, PT, P0 ;  /* 0x0000000200057810 */ /* 0x000fca0003fe04ff */
[----:B---3--:R-:W-:Y:S01]  /*00b0*/  STG.E desc[UR6][R2.64], R5 ;  /* 0x0000000502007986 */ /* 0x008fe2000c101906 */
[----:B------:R-:W-:Y:S05]  /*00c0*/  EXIT ;  /* 0x000000000000794d */ /* 0x000fea0003800000 */
.L_x_0:
[----:B------:R-:W-:-:S00]  /*00d0*/  BRA `(.L_x_0) ;  /* 0xfffffffc00fc7947 */ /* 0x000fc0000383ffff */
[----:B------:R-:W-:-:S00]  /*00e0*/  NOP ;  /* 0x0000000000007918 */ /* 0x000fc00000000000 */
        /* <DEDUP_REMOVED lines=9> */
.L_x_7:


//--------------------- .text._Z11passMessageiiiiPiiS_ --------------------------
	.section	.text._Z11passMessageiiiiPiiS_,"ax",@progbits
	.align	128
        .global         _Z11passMessageiiiiPiiS_
        .type           _Z11passMessageiiiiPiiS_,@function
        .size           _Z11passMessageiiiiPiiS_,(.L_x_8 - _Z11passMessageiiiiPiiS_)
        .other          _Z11passMessageiiiiPiiS_,@"STO_CUDA_ENTRY STV_DEFAULT"
_Z11passMessageiiiiPiiS_:
.text._Z11passMessageiiiiPiiS_:
[----:B------:R-:W-:Y:S08]  /*0000*/  LDC R1, c[0x0][0x37c] ;  /* 0x0000df00ff017b82 */ /* 0x000ff00000000800 */
[----:B------:R-:W0:Y:S01]  /*0010*/  LDC.64 R2, c[0x0][0x3a0] ;  /* 0x0000e800ff027b82 */ /* 0x000e220000000a00 */
[----:B------:R-:W0:Y:S01]  /*0020*/  LDCU.64 UR4, c[0x0][0x358] ;  /* 0x00006b00ff0477ac */ /* 0x000e220008000a00 */
[----:B------:R-:W1:Y:S06]  /*0030*/  LDCU UR6, c[0x0][0x398] ;  /* 0x00007300ff0677ac */ /* 0x000e6c0008000800 */
[----:B------:R-:W2:Y:S08]  /*0040*/  LDC.64 R4, c[0x0][0x380] ;  /* 0x0000e000ff047b82 */ /* 0x000eb00000000a00 */
[----:B------:R-:W3:Y:S01]  /*0050*/  LDC.64 R6, c[0x0][0x390] ;  /* 0x0000e400ff067b82 */ /* 0x000ee20000000a00 */
[----:B0-----:R-:W2:Y:S02]  /*0060*/  LDG.E R0, desc[UR4][R2.64] ;  /* 0x0000000402007981 */ /* 0x001ea4000c1e1900 */
[----:B--2---:R-:W-:-:S05]  /*0070*/  IADD3.X R0, PT, PT, R5, R0, R4, P0, P0 ;  /* 0x0000000005007210 */ /* 0x004fca00007e0404 */
[----:B------:R-:W0:Y:S02]  /*0080*/  LDC.64 R4, c[0x0][0x388] ;  /* 0x0000e200ff047b82 */ /* 0x000e240000000a00 */
[----:B0-----:R-:W-:-:S04]  /*0090*/  IADD3.X R0, PT, PT, R5, R0, R4, P0, P0 ;  /* 0x0000000005007210 */ /* 0x001fc800007e0404 */
[----:B---3--:R-:W-:-:S04]  /*00a0*/  IADD3.X R0, PT, PT, R7, R0, R6, P0, P0 ;  /* 0x0000000007007210 */ /* 0x008fc800007e0406 */
[----:B-1----:R-:W-:-:S04]  /*00b0*/  IADD3.X R0, PT, PT, R0, UR6, RZ, P0, !PT ;  /* 0x0000000600007c10 */ /* 0x002fc800087fe4ff */
[----:B------:R-:W-:-:S05]  /*00c0*/  IADD3.X R5, PT, PT, R0, 0x1, RZ, PT, P0 ;  /* 0x0000000100057810 */ /* 0x000fca0003fe04ff */
[----:B------:R-:W-:Y:S01]  /*00d0*/  STG.E desc[UR4][R2.64], R5 ;  /* 0x0000000502007986 */ /* 0x000fe2000c101904 */
[----:B------:R-:W-:Y:S05]  /*00e0*/  EXIT ;  /* 0x000000000000794d */ /* 0x000fea0003800000 */
.L_x_1:
        /* <DEDUP_REMOVED lines=9> */
.L_x_8:


//--------------------- .text._Z14matrix_mul_gpuPiS_S_i --------------------------
	.section	.text._Z14matrix_mul_gpuPiS_S_i,"ax",@progbits
	.align	128
        .global         _Z14matrix_mul_gpuPiS_S_i
        .type           _Z14matrix_mul_gpuPiS_S_i,@function
        .size           _Z14matrix_mul_gpuPiS_S_i,(.L_x_9 - _Z14matrix_mul_gpuPiS_S_i)
        .other          _Z14matrix_mul_gpuPiS_S_i,@"STO_CUDA_ENTRY STV_DEFAULT"
_Z14matrix_mul_gpuPiS_S_i:
.text._Z14matrix_mul_gpuPiS_S_i:
[----:B------:R-:W-:Y:S08]  /*0000*/  LDC R1, c[0x0][0x37c] ;  /* 0x0000df00ff017b82 */ /* 0x000ff00000000800 */
[----:B------:R-:W0:Y:S01]  /*0010*/  LDC R0, c[0x0][0x398] ;  /* 0x0000e600ff007b82 */ /* 0x000e220000000800 */
[----:B------:R-:W1:Y:S01]  /*0020*/  S2R R3, SR_TID.X ;  /* 0x0000000000037919 */ /* 0x000e620000002100 */
[----:B------:R-:W2:Y:S01]  /*0030*/  LDCU.64 UR4, c[0x0][0x358] ;  /* 0x00006b00ff0477ac */ /* 0x000ea20008000a00 */
[----:B------:R-:W-:Y:S01]  /*0040*/  HFMA2 R20, -RZ, RZ, 0, 0 ;  /* 0x00000000ff147431 */ /* 0x000fe200000001ff */
[----:B------:R-:W3:Y:S01]  /*0050*/  S2R R2, SR_TID.Y ;  /* 0x0000000000027919 */ /* 0x000ee20000002200 */
[----:B0-----:R-:W-:-:S13]  /*0060*/  ISETP.GE.AND P0, PT, R0, 0x1, PT ;  /* 0x000000010000780c */ /* 0x001fda0003f06270 */
[----:B-123--:R-:W-:Y:S05]  /*0070*/  @!P0 BRA `(.L_x_2) ;  /* 0x0000000800288947 */ /* 0x00efea0003800000 */
[----:B------:R-:W-:Y:S01]  /*0080*/  ISETP.GE.U32.AND P1, PT, R0, 0x8, PT ;  /* 0x000000080000780c */ /* 0x000fe20003f26070 */
[----:B------:R-:W-:Y:S01]  /*0090*/  IMAD R6, R2, R0, RZ ;  /* 0x0000000002067224 */ /* 0x000fe200078e02ff */
[----:B------:R-:W-:Y:S02]  /*00a0*/  LOP3.LUT R5, R0, 0x7, RZ, 0xc0, !PT ;  /* 0x0000000700057812 */ /* 0x000fe400078ec0ff */
[----:B------:R-:W-:Y:S02]  /*00b0*/  MOV R7, RZ ;  /* 0x000000ff00077202 */ /* 0x000fe40000000f00 */
[----:B------:R-:W-:Y:S02]  /*00c0*/  ISETP.NE.AND P0, PT, R5, RZ, PT ;  /* 0x000000ff0500720c */ /* 0x000fe40003f05270 */
[----:B------:R-:W-:-:S05]  /*00d0*/  MOV R20, RZ ;  /* 0x000000ff00147202 */ /* 0x000fca0000000f00 */
[----:B------:R-:W-:Y:S06]  /*00e0*/  @!P1 BRA `(.L_x_3) ;  /* 0x0000000000fc9947 */ /* 0x000fec0003800000 */
[----:B------:R-:W0:Y:S01]  /*00f0*/  LDC.64 R8, c[0x0][0x380] ;  /* 0x0000e000ff087b82 */ /* 0x000e220000000a00 */
[C---:B------:R-:W-:Y:S01]  /*0100*/  LOP3.LUT R7, R0.reuse, 0x7ffffff8, RZ, 0xc0, !PT ;  /* 0x7ffffff800077812 */ /* 0x040fe200078ec0ff */
[C-C-:B------:R-:W-:Y:S01]  /*0110*/  IMAD R11, R0.reuse, 0x3, R3.reuse ;  /* 0x00000003000b7824 */ /* 0x140fe200078e0203 */
[----:B------:R-:W-:Y:S01]  /*0120*/  IADD3 R4, PT, PT, R3, R0, RZ ;  /* 0x0000000003047210 */ /* 0x000fe20007ffe0ff */
[C-C-:B------:R-:W-:Y:S01]  /*0130*/  IMAD R29, R0.reuse, 0x5, R3.reuse ;  /* 0x00000005001d7824 */ /* 0x140fe200078e0203 */
[C---:B------:R-:W-:Y:S01]  /*0140*/  SHF.L.U32 R10, R0.reuse, 0x3, RZ ;  /* 0x00000003000a7819 */ /* 0x040fe200000006ff */
[C-C-:B------:R-:W-:Y:S01]  /*0150*/  IMAD R26, R0.reuse, 0x6, R3.reuse ;  /* 0x00000006001a7824 */ /* 0x140fe200078e0203 */
[C---:B------:R-:W-:Y:S01]  /*0160*/  LEA R27, R0.reuse, R3, 0x2 ;  /* 0x00000003001b7211 */ /* 0x040fe200078e10ff */
[----:B------:R-:W1:Y:S01]  /*0170*/  LDC.64 R12, c[0x0][0x388] ;  /* 0x0000e200ff0c7b82 */ /* 0x000e620000000a00 */
[----:B------:R-:W-:Y:S01]  /*0180*/  IMAD R28, R0, 0x7, R3 ;  /* 0x00000007001c7824 */ /* 0x000fe200078e0203 */
[----:B------:R-:W-:Y:S01]  /*0190*/  MOV R20, RZ ;  /* 0x000000ff00147202 */ /* 0x000fe20000000f00 */
[----:B0-----:R-:W-:-:S03]  /*01a0*/  IMAD.WIDE.U32 R8, R6, 0x4, R8 ;  /* 0x0000000406087825 */ /* 0x001fc600078e0008 */
[----:B------:R-:W-:Y:S01]  /*01b0*/  IADD3 R19, P1, PT, R8, 0x10, RZ ;  /* 0x0000001008137810 */ /* 0x000fe20007f3e0ff */
[----:B------:R-:W-:Y:S02]  /*01c0*/  IMAD.MOV R8, RZ, RZ, -R7 ;  /* 0x000000ffff087224 */ /* 0x000fe400078e0a07 */
[----:B-1----:R-:W-:Y:S01]  /*01d0*/  IMAD.WIDE.U32 R16, R3, 0x4, R12 ;  /* 0x0000000403107825 */ /* 0x002fe200078e000c */
[----:B------:R-:W-:Y:S02]  /*01e0*/  IADD3.X R22, PT, PT, RZ, R9, RZ, P1, !PT ;  /* 0x00000009ff167210 */ /* 0x000fe40000ffe4ff */
[----:B------:R-:W-:-:S07]  /*01f0*/  LEA R9, R0, R3, 0x1 ;  /* 0x0000000300097211 */ /* 0x000fce00078e08ff */
.L_x_4:
[----:B------:R-:W-:Y:S02]  /*0200*/  MOV R14, R19 ;  /* 0x00000013000e7202 */ /* 0x000fe40000000f00 */
[----:B------:R-:W-:Y:S01]  /*0210*/  MOV R15, R22 ;  /* 0x00000016000f7202 */ /* 0x000fe20000000f00 */
[--C-:B------:R-:W-:Y:S01]  /*0220*/  IMAD.WIDE.U32 R18, R4, 0x4, R12.reuse ;  /* 0x0000000404127825 */ /* 0x100fe200078e000c */
[----:B------:R-:W2:Y:S04]  /*0230*/  LDG.E R22, desc[UR4][R16.64] ;  /* 0x0000000410167981 */ /* 0x000ea8000c1e1900 */
[----:B------:R-:W2:Y:S04]  /*0240*/  LDG.E R21, desc[UR4][R14.64+-0x10] ;  /* 0xfffff0040e157981 */ /* 0x000ea8000c1e1900 */
[----:B------:R-:W3:Y:S04]  /*0250*/  LDG.E R18, desc[UR4][R18.64] ;  /* 0x0000000412127981 */ /* 0x000ee8000c1e1900 */
[----:B------:R-:W3:Y:S01]  /*0260*/  LDG.E R23, desc[UR4][R14.64+-0xc] ;  /* 0xfffff4040e177981 */ /* 0x000ee2000c1e1900 */
[----:B------:R-:W-:-:S06]  /*0270*/  IMAD.WIDE.U32 R24, R9, 0x4, R12 ;  /* 0x0000000409187825 */ /* 0x000fcc00078e000c */
[----:B------:R-:W4:Y:S04]  /*0280*/  LDG.E R24, desc[UR4][R24.64] ;  /* 0x0000000418187981 */ /* 0x000f28000c1e1900 */
[----:B------:R-:W5:Y:S01]  /*0290*/  LDG.E R25, desc[UR4][R14.64+0x4] ;  /* 0x000004040e197981 */ /* 0x000f62000c1e1900 */
[----:B--2---:R-:W-:-:S03]  /*02a0*/  IMAD R20, R21, R22, R20 ;  /* 0x0000001615147224 */ /* 0x004fc600078e0214 */
[----:B------:R-:W4:Y:S01]  /*02b0*/  LDG.E R21, desc[UR4][R14.64+-0x8] ;  /* 0xfffff8040e157981 */ /* 0x000f22000c1e1900 */
[----:B---3--:R-:W-:Y:S02]  /*02c0*/  IMAD R20, R23, R18, R20 ;  /* 0x0000001217147224 */ /* 0x008fe400078e0214 */
[----:B------:R-:W-:-:S06]  /*02d0*/  IMAD.WIDE.U32 R22, R11, 0x4, R12 ;  /* 0x000000040b167825 */ /* 0x000fcc00078e000c */
[----:B------:R-:W2:Y:S04]  /*02e0*/  LDG.E R22, desc[UR4][R22.64] ;  /* 0x0000000416167981 */ /* 0x000ea8000c1e1900 */
[----:B------:R-:W2:Y:S01]  /*02f0*/  LDG.E R23, desc[UR4][R14.64+-0x4] ;  /* 0xfffffc040e177981 */ /* 0x000ea2000c1e1900 */
[----:B------:R-:W-:-:S06]  /*0300*/  IMAD.WIDE.U32 R18, R27, 0x4, R12 ;  /* 0x000000041b127825 */ /* 0x000fcc00078e000c */
[----:B------:R-:W3:Y:S04]  /*0310*/  LDG.E R18, desc[UR4][R18.64] ;  /* 0x0000000412127981 */ /* 0x000ee8000c1e1900 */
[----:B------:R-:W3:Y:S01]  /*0320*/  LDG.E R19, desc[UR4][R14.64] ;  /* 0x000000040e137981 */ /* 0x000ee2000c1e1900 */
[----:B----4-:R-:W-:-:S04]  /*0330*/  IMAD R20, R21, R24, R20 ;  /* 0x0000001815147224 */ /* 0x010fc800078e0214 */
[----:B--2---:R-:W-:Y:S02]  /*0340*/  IMAD R22, R23, R22, R20 ;  /* 0x0000001617167224 */ /* 0x004fe400078e0214 */
[----:B------:R-:W-:-:S06]  /*0350*/  IMAD.WIDE.U32 R20, R29, 0x4, R12 ;  /* 0x000000041d147825 */ /* 0x000fcc00078e000c */
[----:B------:R-:W5:Y:S01]  /*0360*/  LDG.E R20, desc[UR4][R20.64] ;  /* 0x0000000414147981 */ /* 0x000f62000c1e1900 */
[----:B---3--:R-:W-:-:S03]  /*0370*/  IMAD R24, R19, R18, R22 ;  /* 0x0000001213187224 */ /* 0x008fc600078e0216 */
[----:B------:R-:W2:Y:S01]  /*0380*/  LDG.E R21, desc[UR4][R14.64+0xc] ;  /* 0x00000c040e157981 */ /* 0x000ea2000c1e1900 */
[----:B------:R-:W-:-:S03]  /*0390*/  IMAD.WIDE.U32 R22, R26, 0x4, R12 ;  /* 0x000000041a167825 */ /* 0x000fc600078e000c */
[----:B------:R-:W3:Y:S04]  /*03a0*/  LDG.E R19, desc[UR4][R14.64+0x8] ;  /* 0x000008040e137981 */ /* 0x000ee8000c1e1900 */
[----:B------:R-:W3:Y:S01]  /*03b0*/  LDG.E R22, desc[UR4][R22.64] ;  /* 0x0000000416167981 */ /* 0x000ee2000c1e1900 */
[----:B-----5:R-:W-:Y:S02]  /*03c0*/  IMAD R18, R25, R20, R24 ;  /* 0x0000001419127224 */ /* 0x020fe400078e0218 */
[----:B------:R-:W-:-:S06]  /*03d0*/  IMAD.WIDE.U32 R24, R28, 0x4, R12 ;  /* 0x000000041c187825 */ /* 0x000fcc00078e000c */
[----:B------:R-:W2:Y:S01]  /*03e0*/  LDG.E R24, desc[UR4][R24.64] ;  /* 0x0000000418187981 */ /* 0x000ea2000c1e1900 */
[----:B------:R-:W-:Y:S01]  /*03f0*/  IADD3 R8, PT, PT, R8, 0x8, RZ ;  /* 0x0000000808087810 */ /* 0x000fe20007ffe0ff */
[----:B---3--:R-:W-:Y:S01]  /*0400*/  IMAD R18, R19, R22, R18 ;  /* 0x0000001613127224 */ /* 0x008fe200078e0212 */
[----:B------:R-:W-:-:S04]  /*0410*/  IADD3 R19, P1, PT, R14, 0x20, RZ ;  /* 0x000000200e137810 */ /* 0x000fc80007f3e0ff */
[----:B------:R-:W-:Y:S02]  /*0420*/  IADD3.X R22, PT, PT, RZ, R15, RZ, P1, !PT ;  /* 0x0000000fff167210 */ /* 0x000fe40000ffe4ff */
[----:B------:R-:W-:Y:S01]  /*0430*/  ISETP.NE.AND P1, PT, R8, RZ, PT ;  /* 0x000000ff0800720c */ /* 0x000fe20003f25270 */
[C---:B------:R-:W-:Y:S01]  /*0440*/  IMAD.IADD R11, R10.reuse, 0x1, R11 ;  /* 0x000000010a0b7824 */ /* 0x040fe200078e020b */
[C---:B------:R-:W-:Y:S01]  /*0450*/  IADD3 R4, PT, PT, R10.reuse, R4, RZ ;  /* 0x000000040a047210 */ /* 0x040fe20007ffe0ff */
[C---:B------:R-:W-:Y:S01]  /*0460*/  IMAD.WIDE.U32 R16, R10.reuse, 0x4, R16 ;  /* 0x000000040a107825 */ /* 0x040fe200078e0010 */
[C---:B------:R-:W-:Y:S02]  /*0470*/  IADD3 R9, PT, PT, R10.reuse, R9, RZ ;  /* 0x000000090a097210 */ /* 0x040fe40007ffe0ff */
[C---:B------:R-:W-:Y:S02]  /*0480*/  IADD3 R27, PT, PT, R10.reuse, R27, RZ ;  /* 0x0000001b0a1b7210 */ /* 0x040fe40007ffe0ff */
[----:B------:R-:W-:-:S02]  /*0490*/  IADD3 R29, PT, PT, R10, R29, RZ ;  /* 0x0000001d0a1d7210 */ /* 0x000fc40007ffe0ff */
[C---:B------:R-:W-:Y:S02]  /*04a0*/  IADD3 R26, PT, PT, R10.reuse, R26, RZ ;  /* 0x0000001a0a1a7210 */ /* 0x040fe40007ffe0ff */
[----:B------:R-:W-:Y:S01]  /*04b0*/  IADD3 R28, PT, PT, R10, R28, RZ ;  /* 0x0000001c0a1c7210 */ /* 0x000fe20007ffe0ff */
[----:B--2---:R-:W-:Y:S01]  /*04c0*/  IMAD R20, R21, R24, R18 ;  /* 0x0000001815147224 */ /* 0x004fe200078e0212 */
[----:B------:R-:W-:Y:S06]  /*04d0*/  @P1 BRA `(.L_x_4) ;  /* 0xfffffffc00481947 */ /* 0x000fec000383ffff */
.L_x_3:
[----:B------:R-:W-:Y:S05]  /*04e0*/  @!P0 BRA `(.L_x_2) ;  /* 0x00000004000c8947 */ /* 0x000fea0003800000 */
[----:B------:R-:W-:Y:S02]  /*04f0*/  ISETP.GE.U32.AND P1, PT, R5, 0x4, PT ;  /* 0x000000040500780c */ /* 0x000fe40003f26070 */
[----:B------:R-:W-:-:S04]  /*0500*/  LOP3.LUT R18, R0, 0x3, RZ, 0xc0, !PT ;  /* 0x0000000300127812 */ /* 0x000fc800078ec0ff */
[----:B------:R-:W-:-:S07]  /*0510*/  ISETP.NE.AND P0, PT, R18, RZ, PT ;  /* 0x000000ff1200720c */ /* 0x000fce0003f05270 */
[----:B------:R-:W-:Y:S06]  /*0520*/  @!P1 BRA `(.L_x_5) ;  /* 0x0000000000789947 */ /* 0x000fec0003800000 */
[----:B------:R-:W0:Y:S01]  /*0530*/  LDC.64 R14, c[0x0][0x380] ;  /* 0x0000e000ff0e7b82 */ /* 0x000e220000000a00 */
[----:B------:R-:W1:Y:S01]  /*0540*/  LDCU.64 UR6, c[0x0][0x380] ;  /* 0x00007000ff0677ac */ /* 0x000e620008000a00 */
[-C--:B------:R-:W-:Y:S01]  /*0550*/  IMAD R13, R7, R0.reuse, R3 ;  /* 0x00000000070d7224 */ /* 0x080fe200078e0203 */
[CC--:B------:R-:W-:Y:S02]  /*0560*/  IADD3 R9, PT, PT, R6.reuse, R7.reuse, RZ ;  /* 0x0000000706097210 */ /* 0x0c0fe40007ffe0ff */
[----:B------:R-:W-:Y:S02]  /*0570*/  IADD3 R16, P1, PT, R6, R7, RZ ;  /* 0x0000000706107210 */ /* 0x000fe40007f3e0ff */
[----:B------:R-:W-:Y:S01]  /*0580*/  IADD3 R17, PT, PT, R13, R0, RZ ;  /* 0x000000000d117210 */ /* 0x000fe20007ffe0ff */
[----:B------:R-:W2:Y:S04]  /*0590*/  LDC.64 R4, c[0x0][0x388] ;  /* 0x0000e200ff047b82 */ /* 0x000ea80000000a00 */
[----:B------:R-:W-:-:S02]  /*05a0*/  IMAD.IADD R19, R17, 0x1, R0 ;  /* 0x0000000111137824 */ /* 0x000fc400078e0200 */
[----:B0-----:R-:W-:Y:S01]  /*05b0*/  IMAD.WIDE.U32 R14, R9, 0x4, R14 ;  /* 0x00000004090e7825 */ /* 0x001fe200078e000e */
[----:B------:R-:W-:Y:S02]  /*05c0*/  IADD3.X R9, PT, PT, RZ, RZ, RZ, P1, !PT ;  /* 0x000000ffff097210 */ /* 0x000fe40000ffe4ff */
[----:B-1----:R-:W-:-:S03]  /*05d0*/  LEA R8, P1, R16, UR6, 0x2 ;  /* 0x0000000610087c11 */ /* 0x002fc6000f8210ff */
[----:B------:R-:W3:Y:S01]  /*05e0*/  LDG.E R15, desc[UR4][R14.64] ;  /* 0x000000040e0f7981 */ /* 0x000ee2000c1e1900 */
[----:B------:R-:W-:Y:S01]  /*05f0*/  LEA.HI.X R9, R16, UR7, R9, 0x2, P1 ;  /* 0x0000000710097c11 */ /* 0x000fe200088f1409 */
[----:B--2---:R-:W-:-:S04]  /*0600*/  IMAD.WIDE.U32 R12, R13, 0x4, R4 ;  /* 0x000000040d0c7825 */ /* 0x004fc800078e0004 */
[--C-:B------:R-:W-:Y:S01]  /*0610*/  IMAD.WIDE.U32 R10, R17, 0x4, R4.reuse ;  /* 0x00000004110a7825 */ /* 0x100fe200078e0004 */
[----:B------:R-:W2:Y:S03]  /*0620*/  LDG.E R22, desc[UR4][R8.64+0x4] ;  /* 0x0000040408167981 */ /* 0x000ea6000c1e1900 */
[C---:B------:R-:W-:Y:S01]  /*0630*/  IMAD.WIDE.U32 R16, R19.reuse, 0x4, R4 ;  /* 0x0000000413107825 */ /* 0x040fe200078e0004 */
[----:B------:R-:W3:Y:S01]  /*0640*/  LDG.E R12, desc[UR4][R12.64] ;  /* 0x000000040c0c7981 */ /* 0x000ee2000c1e1900 */
[----:B------:R-:W-:-:S03]  /*0650*/  IADD3 R19, PT, PT, R19, R0, RZ ;  /* 0x0000000013137210 */ /* 0x000fc60007ffe0ff */
[----:B------:R-:W2:Y:S02]  /*0660*/  LDG.E R10, desc[UR4][R10.64] ;  /* 0x000000040a0a7981 */ /* 0x000ea4000c1e1900 */
[----:B------:R-:W-:Y:S02]  /*0670*/  IMAD.WIDE.U32 R4, R19, 0x4, R4 ;  /* 0x0000000413047825 */ /* 0x000fe400078e0004 */
[----:B------:R-:W4:Y:S04]  /*0680*/  LDG.E R16, desc[UR4][R16.64] ;  /* 0x0000000410107981 */ /* 0x000f28000c1e1900 */
[----:B------:R-:W4:Y:S04]  /*0690*/  LDG.E R24, desc[UR4][R8.64+0x8] ;  /* 0x0000080408187981 */ /* 0x000f28000c1e1900 */
[----:B------:R-:W5:Y:S04]  /*06a0*/  LDG.E R26, desc[UR4][R8.64+0xc] ;  /* 0x00000c04081a7981 */ /* 0x000f68000c1e1900 */
[----:B------:R-:W5:Y:S01]  /*06b0*/  LDG.E R4, desc[UR4][R4.64] ;  /* 0x0000000404047981 */ /* 0x000f62000c1e1900 */
[----:B------:R-:W-:Y:S01]  /*06c0*/  IADD3 R7, PT, PT, R7, 0x4, RZ ;  /* 0x0000000407077810 */ /* 0x000fe20007ffe0ff */
[----:B---3--:R-:W-:-:S04]  /*06d0*/  IMAD R15, R15, R12, R20 ;  /* 0x0000000c0f0f7224 */ /* 0x008fc800078e0214 */
[----:B--2---:R-:W-:-:S04]  /*06e0*/  IMAD R15, R22, R10, R15 ;  /* 0x0000000a160f7224 */ /* 0x004fc800078e020f */
[----:B----4-:R-:W-:-:S04]  /*06f0*/  IMAD R15, R24, R16, R15 ;  /* 0x00000010180f7224 */ /* 0x010fc800078e020f */
[----:B-----5:R-:W-:-:S07]  /*0700*/  IMAD R20, R26, R4, R15 ;  /* 0x000000041a147224 */ /* 0x020fce00078e020f */
.L_x_5:
[----:B------:R-:W-:Y:S05]  /*0710*/  @!P0 BRA `(.L_x_2) ;  /* 0x0000000000808947 */ /* 0x000fea0003800000 */
[----:B------:R-:W-:Y:S01]  /*0720*/  ISETP.NE.AND P1, PT, R18, 0x1, PT ;  /* 0x000000011200780c */ /* 0x000fe20003f25270 */
[----:B------:R-:W0:Y:S01]  /*0730*/  LDC.64 R16, c[0x0][0x380] ;  /* 0x0000e000ff107b82 */ /* 0x000e220000000a00 */
[----:B------:R-:W-:-:S04]  /*0740*/  LOP3.LUT R15, R0, 0x1, RZ, 0xc0, !PT ;  /* 0x00000001000f7812 */ /* 0x000fc800078ec0ff */
[----:B------:R-:W-:-:S03]  /*0750*/  ISETP.NE.U32.AND P0, PT, R15, 0x1, PT ;  /* 0x000000010f00780c */ /* 0x000fc60003f05070 */
[----:B------:R-:W1:Y:S04]  /*0760*/  LDC.64 R12, c[0x0][0x388] ;  /* 0x0000e200ff0c7b82 */ /* 0x000e680000000a00 */
[CC--:B------:R-:W-:Y:S01]  /*0770*/  @P1 IADD3 R14, P2, PT, R6.reuse, R7.reuse, RZ ;  /* 0x00000007060e1210 */ /* 0x0c0fe20007f5e0ff */
[C---:B------:R-:W-:Y:S01]  /*0780*/  @P1 IMAD R19, R7.reuse, R0, R3 ;  /* 0x0000000007131224 */ /* 0x040fe200078e0203 */
[----:B------:R-:W-:Y:S02]  /*0790*/  @P1 IADD3 R15, PT, PT, R6, R7, RZ ;  /* 0x00000007060f1210 */ /* 0x000fe40007ffe0ff */
[----:B------:R-:W2:Y:S01]  /*07a0*/  @P1 LDC.64 R10, c[0x0][0x380] ;  /* 0x0000e000ff0a1b82 */ /* 0x000ea20000000a00 */
[----:B------:R-:W-:Y:S02]  /*07b0*/  @P1 IADD3.X R18, PT, PT, RZ, RZ, RZ, P2, !PT ;  /* 0x000000ffff121210 */ /* 0x000fe400017fe4ff */
[----:B------:R-:W-:-:S02]  /*07c0*/  @P1 IADD3 R7, PT, PT, R7, 0x2, RZ ;  /* 0x0000000207071810 */ /* 0x000fc40007ffe0ff */
[----:B------:R-:W-:-:S03]  /*07d0*/  @P1 IADD3 R21, PT, PT, R19, R0, RZ ;  /* 0x0000000013151210 */ /* 0x000fc60007ffe0ff */
[----:B------:R-:W3:Y:S01]  /*07e0*/  LDC.64 R8, c[0x0][0x380] ;  /* 0x0000e000ff087b82 */ /* 0x000ee20000000a00 */
[----:B0-----:R-:W-:-:S06]  /*07f0*/  @P1 IMAD.WIDE.U32 R16, R15, 0x4, R16 ;  /* 0x000000040f101825 */ /* 0x001fcc00078e0010 */
[----:B------:R-:W4:Y:S01]  /*0800*/  @P1 LDG.E R17, desc[UR4][R16.64] ;  /* 0x0000000410111981 */ /* 0x000f22000c1e1900 */
[----:B------:R-:W0:Y:S01]  /*0810*/  LDC.64 R4, c[0x0][0x388] ;  /* 0x0000e200ff047b82 */ /* 0x000e220000000a00 */
[----:B--2---:R-:W-:-:S04]  /*0820*/  @P1 LEA R10, P2, R14, R10, 0x2 ;  /* 0x0000000a0e0a1211 */ /* 0x004fc800078410ff */
[----:B------:R-:W-:Y:S01]  /*0830*/  @P1 LEA.HI.X R11, R14, R11, R18, 0x2, P2 ;  /* 0x0000000b0e0b1211 */ /* 0x000fe200010f1412 */
[----:B-1----:R-:W-:Y:S01]  /*0840*/  @P1 IMAD.WIDE.U32 R14, R19, 0x4, R12 ;  /* 0x00000004130e1825 */ /* 0x002fe200078e000c */
[----:B------:R-:W-:-:S03]  /*0850*/  @!P0 IADD3 R19, PT, PT, R6, R7, RZ ;  /* 0x0000000706138210 */ /* 0x000fc60007ffe0ff */
[----:B------:R-:W-:Y:S01]  /*0860*/  @!P0 IMAD R7, R7, R0, R3 ;  /* 0x0000000007078224 */ /* 0x000fe200078e0203 */
[----:B------:R-:W2:Y:S01]  /*0870*/  @P1 LDG.E R11, desc[UR4][R10.64+0x4] ;  /* 0x000004040a0b1981 */ /* 0x000ea2000c1e1900 */
[----:B------:R-:W-:-:S03]  /*0880*/  @P1 IMAD.WIDE.U32 R12, R21, 0x4, R12 ;  /* 0x00000004150c1825 */ /* 0x000fc600078e000c */
[----:B------:R-:W4:Y:S01]  /*0890*/  @P1 LDG.E R14, desc[UR4][R14.64] ;  /* 0x000000040e0e1981 */ /* 0x000f22000c1e1900 */
[----:B---3--:R-:W-:-:S03]  /*08a0*/  @!P0 IMAD.WIDE.U32 R8, R19, 0x4, R8 ;  /* 0x0000000413088825 */ /* 0x008fc600078e0008 */
[----:B------:R-:W2:Y:S01]  /*08b0*/  @P1 LDG.E R12, desc[UR4][R12.64] ;  /* 0x000000040c0c1981 */ /* 0x000ea2000c1e1900 */
[----:B0-----:R-:W-:-:S03]  /*08c0*/  @!P0 IMAD.WIDE.U32 R4, R7, 0x4, R4 ;  /* 0x0000000407048825 */ /* 0x001fc600078e0004 */
[----:B------:R-:W3:Y:S04]  /*08d0*/  @!P0 LDG.E R9, desc[UR4][R8.64] ;  /* 0x0000000408098981 */ /* 0x000ee8000c1e1900 */
[----:B------:R-:W3:Y:S01]  /*08e0*/  @!P0 LDG.E R4, desc[UR4][R4.64] ;  /* 0x0000000404048981 */ /* 0x000ee2000c1e1900 */
[----:B----4-:R-:W-:-:S04]  /*08f0*/  @P1 IMAD R0, R17, R14, R20 ;  /* 0x0000000e11001224 */ /* 0x010fc800078e0214 */
[----:B--2---:R-:W-:-:S04]  /*0900*/  @P1 IMAD R20, R11, R12, R0 ;  /* 0x0000000c0b141224 */ /* 0x004fc800078e0200 */
[----:B---3--:R-:W-:-:S07]  /*0910*/  @!P0 IMAD R20, R9, R4, R20 ;  /* 0x0000000409148224 */ /* 0x008fce00078e0214 */
.L_x_2:
[----:B------:R-:W0:Y:S01]  /*0920*/  LDC.64 R4, c[0x0][0x390] ;  /* 0x0000e400ff047b82 */ /* 0x000e220000000a00 */
[----:B------:R-:W-:-:S04]  /*0930*/  IMAD R3, R2, 0xa, R3 ;  /* 0x0000000a02037824 */ /* 0x000fc800078e0203 */
[----:B0-----:R-:W-:-:S05]  /*0940*/  IMAD.WIDE.U32 R2, R3, 0x4, R4 ;  /* 0x0000000403027825 */ /* 0x001fca00078e0004 */
[----:B------:R-:W-:Y:S01]  /*0950*/  STG.E desc[UR4][R2.64], R20 ;  /* 0x0000001402007986 */ /* 0x000fe2000c101904 */
[----:B------:R-:W-:Y:S05]  /*0960*/  EXIT ;  /* 0x000000000000794d */ /* 0x000fea0003800000 */
.L_x_6:
        /* <DEDUP_REMOVED lines=9> */
.L_x_9:


//--------------------- .nv.shared.reserved.0     --------------------------
	.section	.nv.shared.reserved.0,"aw",@nobits
	.weak		__nv_reservedSMEM_offset_0_alias
	.size		__nv_reservedSMEM_offset_0_alias, 0, 64
	.other		__nv_reservedSMEM_offset_0_alias,@"STO_CUDA_RESERVED_SHARED STV_DEFAULT"
__nv_reservedSMEM_offset_0_alias:
	.zero		0
	.zero		64


//--------------------- .nv.constant0._Z11readMessageiiiiPiiS_ --------------------------
	.section	.nv.constant0._Z11readMessageiiiiPiiS_,"a",@progbits
	.sectionflags	@""
	.align	4
.nv.constant0._Z11readMessageiiiiPiiS_:
	.zero		936


//--------------------- .nv.constant0._Z11passMessageiiiiPiiS_ --------------------------
	.section	.nv.constant0._Z11passMessageiiiiPiiS_,"a",@progbits
	.sectionflags	@""
	.align	4
.nv.constant0._Z11passMessageiiiiPiiS_:
	.zero		936


//--------------------- .nv.constant0._Z14matrix_mul_gpuPiS_S_i --------------------------
	.section	.nv.constant0._Z14matrix_mul_gpuPiS_S_i,"a",@progbits
	.sectionflags	@""
	.align	4
.nv.constant0._Z14matrix_mul_gpuPiS_S_i:
	.zero		924


//--------------------- SYMBOLS --------------------------

	.type		.nv.reservedSmem.offset0,@object
	.size		.nv.reservedSmem.offset0,0x4
